	.headerflags	@"EF_CUDA_TEXMODE_UNIFIED EF_CUDA_64BIT_ADDRESS EF_CUDA_ACCELERATORS EF_CUDA_SM90 EF_CUDA_VIRTUAL_SM(EF_CUDA_SM90)"
	.elftype	@"ET_EXEC"


//--------------------- .nv.info                  --------------------------
	.section	.nv.info,"",@"SHT_CUDA_INFO"
	.align	4


	//----- nvinfo : EIATTR_REGCOUNT
	.align		4
        /*0000*/ 	.byte	0x04, 0x2f
        /*0002*/ 	.short	(.L_1 - .L_0)
	.align		4
.L_0:
        /*0004*/ 	.word	index@(triton_poi_fused_3)
        /*0008*/ 	.word	0x00000012


	//----- nvinfo : EIATTR_MIN_STACK_SIZE
	.align		4
.L_1:
        /*000c*/ 	.byte	0x04, 0x12
        /*000e*/ 	.short	(.L_3 - .L_2)
	.align		4
.L_2:
        /*0010*/ 	.word	index@(triton_poi_fused_3)
        /*0014*/ 	.word	0x00000000


	//----- nvinfo : EIATTR_FRAME_SIZE
	.align		4
.L_3:
        /*0018*/ 	.byte	0x04, 0x11
        /*001a*/ 	.short	(.L_5 - .L_4)
	.align		4
.L_4:
        /*001c*/ 	.word	index@(triton_poi_fused_3)
        /*0020*/ 	.word	0x00000000


	//----- nvinfo : EIATTR_MIN_STACK_SIZE
	.align		4
.L_5:
        /*0024*/ 	.byte	0x04, 0x12
        /*0026*/ 	.short	(.L_7 - .L_6)
	.align		4
.L_6:
        /*0028*/ 	.word	index@(triton_poi_fused_3)
        /*002c*/ 	.word	0x00000000
.L_7:


//--------------------- .nv.info.triton_poi_fused_3 --------------------------
	.section	.nv.info.triton_poi_fused_3,"",@"SHT_CUDA_INFO"
	.sectionflags	@""
	.align	4


	//----- nvinfo : EIATTR_CUDA_API_VERSION
	.align		4
        /*0000*/ 	.byte	0x04, 0x37
        /*0002*/ 	.short	(.L_9 - .L_8)
.L_8:
        /*0004*/ 	.word	0x0000007c


	//----- nvinfo : EIATTR_KPARAM_INFO
	.align		4
.L_9:
        /*0008*/ 	.byte	0x04, 0x17
        /*000a*/ 	.short	(.L_11 - .L_10)
.L_10:
        /*000c*/ 	.word	0x00000000
        /*0010*/ 	.short	0x0003
        /*0012*/ 	.short	0x0014
        /*0014*/ 	.byte	0x00, 0xf0, 0x11, 0x00


	//----- nvinfo : EIATTR_KPARAM_INFO
	.align		4
.L_11:
        /*0018*/ 	.byte	0x04, 0x17
        /*001a*/ 	.short	(.L_13 - .L_12)
.L_12:
        /*001c*/ 	.word	0x00000000
        /*0020*/ 	.short	0x0002
        /*0022*/ 	.short	0x0010
        /*0024*/ 	.byte	0x00, 0xf0, 0x11, 0x00


	//----- nvinfo : EIATTR_KPARAM_INFO
	.align		4
.L_13:
        /*0028*/ 	.byte	0x04, 0x17
        /*002a*/ 	.short	(.L_15 - .L_14)
.L_14:
        /*002c*/ 	.word	0x00000000
        /*0030*/ 	.short	0x0001
        /*0032*/ 	.short	0x0008
        /*0034*/ 	.byte	0x00, 0xf4, 0x21, 0x00


	//----- nvinfo : EIATTR_KPARAM_INFO
	.align		4
.L_15:
        /*0038*/ 	.byte	0x04, 0x17
        /*003a*/ 	.short	(.L_17 - .L_16)
.L_16:
        /*003c*/ 	.word	0x00000000
        /*0040*/ 	.short	0x0000
        /*0042*/ 	.short	0x0000
        /*0044*/ 	.byte	0x00, 0xf4, 0x21, 0x00


	//----- nvinfo : EIATTR_SPARSE_MMA_MASK
	.align		4
.L_17:
        /*0048*/ 	.byte	0x03, 0x50
        /*004a*/ 	.short	0x0000


	//----- nvinfo : EIATTR_MAXREG_COUNT
	.align		4
        /*004c*/ 	.byte	0x03, 0x1b
        /*004e*/ 	.short	0x00ff


	//----- nvinfo : EIATTR_EXIT_INSTR_OFFSETS
	.align		4
        /*0050*/ 	.byte	0x04, 0x1c
        /*0052*/ 	.short	(.L_19 - .L_18)


	//   ....[0]....
.L_18:
        /*0054*/ 	.word	0x00000300


	//   ....[1]....
        /*0058*/ 	.word	0x00000380


	//----- nvinfo : EIATTR_REQNTID
	.align		4
.L_19:
        /*005c*/ 	.byte	0x04, 0x10
        /*005e*/ 	.short	(.L_21 - .L_20)
.L_20:
        /*0060*/ 	.word	0x00000020
        /*0064*/ 	.word	0x00000001
        /*0068*/ 	.word	0x00000001


	//----- nvinfo : EIATTR_CBANK_PARAM_SIZE
	.align		4
.L_21:
        /*006c*/ 	.byte	0x03, 0x19
        /*006e*/ 	.short	0x0018


	//----- nvinfo : EIATTR_PARAM_CBANK
	.align		4
        /*0070*/ 	.byte	0x04, 0x0a
        /*0072*/ 	.short	(.L_23 - .L_22)
	.align		4
.L_22:
        /*0074*/ 	.word	index@(.nv.constant0.triton_poi_fused_3)
        /*0078*/ 	.short	0x0210
        /*007a*/ 	.short	0x0018


	//----- nvinfo : EIATTR_SW_WAR
	.align		4
.L_23:
        /*007c*/ 	.byte	0x04, 0x36
        /*007e*/ 	.short	(.L_25 - .L_24)
.L_24:
        /*0080*/ 	.word	0x00000008
.L_25:


//--------------------- .nv.callgraph             --------------------------
	.section	.nv.callgraph,"",@"SHT_CUDA_CALLGRAPH"
	.align	4
	.sectionentsize	8
	.align		4
        /*0000*/ 	.word	0x00000000
	.align		4
        /*0004*/ 	.word	0xffffffff
	.align		4
        /*0008*/ 	.word	0x00000000
	.align		4
        /*000c*/ 	.word	0xfffffffe
	.align		4
        /*0010*/ 	.word	0x00000000
	.align		4
        /*0014*/ 	.word	0xfffffffd
	.align		4
        /*0018*/ 	.word	0x00000000
	.align		4
        /*001c*/ 	.word	0xfffffffc


//--------------------- .text.triton_poi_fused_3  --------------------------
	.section	.text.triton_poi_fused_3,"ax",@progbits
	.sectionflags	@"SHF_BARRIERS=1"
	.align	128
        .global         triton_poi_fused_3
        .type           triton_poi_fused_3,@function
        .size           triton_poi_fused_3,(.L_x_1 - triton_poi_fused_3)
        .other          triton_poi_fused_3,@"STO_CUDA_ENTRY STV_DEFAULT"
triton_poi_fused_3:
.text.triton_poi_fused_3:
[----:B------:R-:W0:Y:S02]  /*0000*/  LDC R1, c[0x0][0x28] ;  /* 0x00000a00ff017b82 */ /* 0x000e240000000800 */
[----:B------:R-:W1:Y:S01]  /*0010*/  S2R R8, SR_CTAID.X ;  /* 0x0000000000087919 */ /* 0x000e620000002500 */
[----:B------:R-:W2:Y:S01]  /*0020*/  LDC.64 R4, c[0x0][0x210] ;  /* 0x00008400ff047b82 */ /* 0x000ea20000000a00 */
[----:B------:R-:W-:Y:S01]  /*0030*/  IMAD.MOV.U32 R10, RZ, RZ, RZ ;  /* 0x000000ffff0a7224 */ /* 0x000fe200078e00ff */
[----:B------:R-:W-:Y:S01]  /*0040*/  ULDC.64 UR6, c[0x0][0x208] ;  /* 0x0000820000067ab9 */ /* 0x000fe20000000a00 */
[----:B------:R-:W3:Y:S01]  /*0050*/  S2R R11, SR_TID.X ;  /* 0x00000000000b7919 */ /* 0x000ee20000002100 */
[----:B------:R-:W-:Y:S01]  /*0060*/  IMAD.MOV.U32 R12, RZ, RZ, RZ ;  /* 0x000000ffff0c7224 */ /* 0x000fe200078e00ff */
[----:B------:R-:W4:Y:S01]  /*0070*/  S2R R0, SR_CTAID.Y ;  /* 0x0000000000007919 */ /* 0x000f220000002600 */
[----:B-1----:R-:W-:Y:S01]  /*0080*/  IMAD.SHL.U32 R8, R8, 0x10, RZ ;  /* 0x0000001008087824 */ /* 0x002fe200078e00ff */
[----:B---3--:R-:W-:-:S04]  /*0090*/  SHF.R.U32.HI R7, RZ, 0x4, R11 ;  /* 0x00000004ff077819 */ /* 0x008fc8000001160b */
[----:B------:R-:W-:Y:S01]  /*00a0*/  LOP3.LUT R3, R8, 0xf, R11, 0xf8, !PT ;  /* 0x0000000f08037812 */ /* 0x000fe200078ef80b */
[----:B----4-:R-:W-:Y:S01]  /*00b0*/  IMAD.SHL.U32 R0, R0, 0x4, RZ ;  /* 0x0000000400007824 */ /* 0x010fe200078e00ff */
[----:B------:R-:W-:Y:S02]  /*00c0*/  SGXT.U32 R7, R7, 0x1 ;  /* 0x000000010707781a */ /* 0x000fe40000000000 */
[----:B------:R-:W-:Y:S02]  /*00d0*/  ISETP.GE.AND P0, PT, R3, 0x9, PT ;  /* 0x000000090300780c */ /* 0x000fe40003f06270 */
[----:B------:R-:W-:Y:S02]  /*00e0*/  LOP3.LUT R2, R0, R7, RZ, 0xfc, !PT ;  /* 0x0000000700027212 */ /* 0x000fe400078efcff */
[----:B------:R-:W-:Y:S02]  /*00f0*/  LOP3.LUT R6, R0, 0x2, R7, 0xfe, !PT ;  /* 0x0000000200067812 */ /* 0x000fe400078efe07 */
[C---:B------:R-:W-:Y:S01]  /*0100*/  ISETP.LT.AND P1, PT, R2.reuse, 0x4, !P0 ;  /* 0x000000040200780c */ /* 0x040fe20004721270 */
[----:B------:R-:W-:Y:S01]  /*0110*/  IMAD R3, R2, 0x9, R3 ;  /* 0x0000000902037824 */ /* 0x000fe200078e0203 */
[----:B------:R-:W-:-:S03]  /*0120*/  ISETP.LT.AND P0, PT, R6, 0x4, !P0 ;  /* 0x000000040600780c */ /* 0x000fc60004701270 */
[C---:B------:R-:W-:Y:S02]  /*0130*/  VIADD R9, R3.reuse, 0x12 ;  /* 0x0000001203097836 */ /* 0x040fe40000000000 */
[----:B--2---:R-:W-:-:S04]  /*0140*/  IMAD.WIDE R2, R3, 0x4, R4 ;  /* 0x0000000403027825 */ /* 0x004fc800078e0204 */
[----:B------:R-:W-:Y:S02]  /*0150*/  IMAD.WIDE R4, R9, 0x4, R4 ;  /* 0x0000000409047825 */ /* 0x000fe400078e0204 */
[----:B------:R1:W2:Y:S04]  /*0160*/  @P1 LDG.E.EL R10, desc[UR6][R2.64] ;  /* 0x00000006020a1981 */ /* 0x0002a8000c2e1900 */
[----:B------:R-:W3:Y:S01]  /*0170*/  @P0 LDG.E.EL R12, desc[UR6][R4.64] ;  /* 0x00000006040c0981 */ /* 0x000ee2000c2e1900 */
[----:B------:R-:W4:Y:S01]  /*0180*/  S2UR UR5, SR_CgaCtaId ;  /* 0x00000000000579c3 */ /* 0x000f220000008800 */
[C---:B------:R-:W-:Y:S01]  /*0190*/  IMAD.SHL.U32 R13, R11.reuse, 0x4, RZ ;  /* 0x000000040b0d7824 */ /* 0x040fe200078e00ff */
[----:B------:R-:W-:Y:S01]  /*01a0*/  UMOV UR4, 0x400 ;  /* 0x0000040000047882 */ /* 0x000fe20000000000 */
[----:B------:R-:W-:Y:S01]  /*01b0*/  SHF.R.U32.HI R14, RZ, 0x1, R11 ;  /* 0x00000001ff0e7819 */ /* 0x000fe2000001160b */
[C---:B------:R-:W-:Y:S01]  /*01c0*/  IMAD.SHL.U32 R9, R11.reuse, 0x2, RZ ;  /* 0x000000020b097824 */ /* 0x040fe200078e00ff */
[----:B------:R-:W-:-:S02]  /*01d0*/  LOP3.LUT R6, R11, 0x10, RZ, 0xc0, !PT ;  /* 0x000000100b067812 */ /* 0x000fc400078ec0ff */
[----:B-1----:R-:W-:Y:S02]  /*01e0*/  LOP3.LUT R2, R13, 0x3c, RZ, 0xc0, !PT ;  /* 0x0000003c0d027812 */ /* 0x002fe400078ec0ff */
[----:B------:R-:W-:Y:S02]  /*01f0*/  SGXT.U32 R11, R14, 0x4 ;  /* 0x000000040e0b781a */ /* 0x000fe40000000000 */
[----:B------:R-:W-:Y:S02]  /*0200*/  LOP3.LUT R7, R2, R7, RZ, 0xfc, !PT ;  /* 0x0000000702077212 */ /* 0x000fe400078efcff */
[----:B------:R-:W-:Y:S02]  /*0210*/  LOP3.LUT R11, R8, R11, RZ, 0xfc, !PT ;  /* 0x0000000b080b7212 */ /* 0x000fe400078efcff */
[----:B------:R-:W-:Y:S02]  /*0220*/  LOP3.LUT R0, R0, 0x2, R9, 0xf8, !PT ;  /* 0x0000000200007812 */ /* 0x000fe400078ef809 */
[----:B------:R-:W-:-:S02]  /*0230*/  ISETP.GE.AND P0, PT, R11, 0x9, PT ;  /* 0x000000090b00780c */ /* 0x000fc40003f06270 */
[----:B------:R-:W-:Y:S02]  /*0240*/  LOP3.LUT R15, R9, 0x1c, RZ, 0xc0, !PT ;  /* 0x0000001c090f7812 */ /* 0x000fe400078ec0ff */
[----:B------:R-:W-:Y:S01]  /*0250*/  ISETP.LT.AND P0, PT, R0, 0x4, !P0 ;  /* 0x000000040000780c */ /* 0x000fe20004701270 */
[----:B----4-:R-:W-:Y:S02]  /*0260*/  UPRMT UR4, UR5, 0x654, UR4 ;  /* 0x0000065405047896 */ /* 0x010fe40008000004 */
[----:B------:R-:W-:-:S04]  /*0270*/  IMAD R6, R6, 0x2, R15 ;  /* 0x0000000206067824 */ /* 0x000fc800078e020f */
[----:B------:R-:W-:Y:S02]  /*0280*/  LEA R2, R2, UR4, 0x1 ;  /* 0x0000000402027c11 */ /* 0x000fe4000f8e08ff */
[----:B------:R-:W-:Y:S02]  /*0290*/  LOP3.LUT R9, R6, 0x2, R9, 0xf8, !PT ;  /* 0x0000000206097812 */ /* 0x000fe400078ef809 */
[----:B------:R-:W-:Y:S01]  /*02a0*/  LEA R6, R6, UR4, 0x1 ;  /* 0x0000000406067c11 */ /* 0x000fe2000f8e08ff */
[----:B------:R-:W-:-:S04]  /*02b0*/  IMAD R7, R7, 0x4, R2 ;  /* 0x0000000407077824 */ /* 0x000fc800078e0202 */
[----:B------:R-:W-:Y:S01]  /*02c0*/  IMAD R6, R9, 0x4, R6 ;  /* 0x0000000409067824 */ /* 0x000fe200078e0206 */
[----:B--2---:R1:W-:Y:S04]  /*02d0*/  STS [R7], R10 ;  /* 0x0000000a07007388 */ /* 0x0043e80000000800 */
[----:B---3--:R1:W-:Y:S01]  /*02e0*/  STS [R7+0x8], R12 ;  /* 0x0000080c07007388 */ /* 0x0083e20000000800 */
[----:B------:R-:W-:Y:S06]  /*02f0*/  BAR.SYNC.DEFER_BLOCKING 0x0 ;  /* 0x0000000000007b1d */ /* 0x000fec0000010000 */
[----:B-1----:R-:W-:Y:S05]  /*0300*/  @!P0 EXIT ;  /* 0x000000000000894d */ /* 0x002fea0003800000 */
[----:B------:R-:W0:Y:S01]  /*0310*/  LDS.64 R6, [R6] ;  /* 0x0000000006067984 */ /* 0x000e220000000a00 */
[----:B------:R-:W1:Y:S01]  /*0320*/  LDC.64 R2, c[0x0][0x218] ;  /* 0x00008600ff027b82 */ /* 0x000e620000000a00 */
[----:B------:R-:W-:-:S05]  /*0330*/  SHF.R.U32.HI R0, RZ, 0x1, R0 ;  /* 0x00000001ff007819 */ /* 0x000fca0000011600 */
[----:B------:R-:W-:-:S04]  /*0340*/  IMAD R0, R0, 0x9, R11 ;  /* 0x0000000900007824 */ /* 0x000fc800078e020b */
[----:B------:R-:W-:-:S04]  /*0350*/  IMAD.SHL.U32 R5, R0, 0x2, RZ ;  /* 0x0000000200057824 */ /* 0x000fc800078e00ff */
[----:B-1----:R-:W-:-:S05]  /*0360*/  IMAD.WIDE R2, R5, 0x4, R2 ;  /* 0x0000000405027825 */ /* 0x002fca00078e0202 */
[----:B0-----:R-:W-:Y:S01]  /*0370*/  STG.E.64 desc[UR6][R2.64], R6 ;  /* 0x0000000602007986 */ /* 0x001fe2000c101b06 */
[----:B------:R-:W-:Y:S05]  /*0380*/  EXIT ;  /* 0x000000000000794d */ /* 0x000fea0003800000 */
.L_x_0:
[----:B------:R-:W-:-:S00]  /*0390*/  BRA `(.L_x_0) ;  /* 0xfffffffc00fc7947 */ /* 0x000fc0000383ffff */
[----:B------:R-:W-:-:S00]  /*03a0*/  NOP ;  /* 0x0000000000007918 */ /* 0x000fc00000000000 */
        /* <DEDUP_REMOVED lines=13> */
.L_x_1:


//--------------------- .nv.shared.triton_poi_fused_3 --------------------------
	.section	.nv.shared.triton_poi_fused_3,"aw",@nobits
	.sectionflags	@""
	.align	16
	.zero		1024


//--------------------- .nv.constant0.triton_poi_fused_3 --------------------------
	.section	.nv.constant0.triton_poi_fused_3,"a",@progbits
	.sectionflags	@""
	.align	4
.nv.constant0.triton_poi_fused_3:
	.zero		552
